	.headerflags	@"EF_CUDA_TEXMODE_UNIFIED EF_CUDA_64BIT_ADDRESS EF_CUDA_ACCELERATORS EF_CUDA_SM90 EF_CUDA_VIRTUAL_SM(EF_CUDA_SM90)"
	.elftype	@"ET_EXEC"


//--------------------- .nv.info                  --------------------------
	.section	.nv.info,"",@"SHT_CUDA_INFO"
	.align	4


	//----- nvinfo : EIATTR_REGCOUNT
	.align		4
        /*0000*/ 	.byte	0x04, 0x2f
        /*0002*/ 	.short	(.L_3 - .L_2)
	.align		4
.L_2:
        /*0004*/ 	.word	index@(triton_poi_fused__native_batch_norm_legit_no_training_20)
        /*0008*/ 	.word	0x00000012


	//----- nvinfo : EIATTR_MIN_STACK_SIZE
	.align		4
.L_3:
        /*000c*/ 	.byte	0x04, 0x12
        /*000e*/ 	.short	(.L_5 - .L_4)
	.align		4
.L_4:
        /*0010*/ 	.word	index@(triton_poi_fused__native_batch_norm_legit_no_training_20)
        /*0014*/ 	.word	0x00000000


	//----- nvinfo : EIATTR_FRAME_SIZE
	.align		4
.L_5:
        /*0018*/ 	.byte	0x04, 0x11
        /*001a*/ 	.short	(.L_7 - .L_6)
	.align		4
.L_6:
        /*001c*/ 	.word	index@(triton_poi_fused__native_batch_norm_legit_no_training_20)
        /*0020*/ 	.word	0x00000000


	//----- nvinfo : EIATTR_MIN_STACK_SIZE
	.align		4
.L_7:
        /*0024*/ 	.byte	0x04, 0x12
        /*0026*/ 	.short	(.L_9 - .L_8)
	.align		4
.L_8:
        /*0028*/ 	.word	index@(triton_poi_fused__native_batch_norm_legit_no_training_20)
        /*002c*/ 	.word	0x00000000
.L_9:


//--------------------- .nv.info.triton_poi_fused__native_batch_norm_legit_no_training_20 --------------------------
	.section	.nv.info.triton_poi_fused__native_batch_norm_legit_no_training_20,"",@"SHT_CUDA_INFO"
	.sectionflags	@""
	.align	4


	//----- nvinfo : EIATTR_CUDA_API_VERSION
	.align		4
        /*0000*/ 	.byte	0x04, 0x37
        /*0002*/ 	.short	(.L_11 - .L_10)
.L_10:
        /*0004*/ 	.word	0x0000007c


	//----- nvinfo : EIATTR_KPARAM_INFO
	.align		4
.L_11:
        /*0008*/ 	.byte	0x04, 0x17
        /*000a*/ 	.short	(.L_13 - .L_12)
.L_12:
        /*000c*/ 	.word	0x00000000
        /*0010*/ 	.short	0x0006
        /*0012*/ 	.short	0x0030
        /*0014*/ 	.byte	0x00, 0xf0, 0x11, 0x00


	//----- nvinfo : EIATTR_KPARAM_INFO
	.align		4
.L_13:
        /*0018*/ 	.byte	0x04, 0x17
        /*001a*/ 	.short	(.L_15 - .L_14)
.L_14:
        /*001c*/ 	.word	0x00000000
        /*0020*/ 	.short	0x0005
        /*0022*/ 	.short	0x0028
        /*0024*/ 	.byte	0x00, 0xf4, 0x21, 0x00


	//----- nvinfo : EIATTR_KPARAM_INFO
	.align		4
.L_15:
        /*0028*/ 	.byte	0x04, 0x17
        /*002a*/ 	.short	(.L_17 - .L_16)
.L_16:
        /*002c*/ 	.word	0x00000000
        /*0030*/ 	.short	0x0004
        /*0032*/ 	.short	0x0020
        /*0034*/ 	.byte	0x00, 0xf4, 0x21, 0x00


	//----- nvinfo : EIATTR_KPARAM_INFO
	.align		4
.L_17:
        /*0038*/ 	.byte	0x04, 0x17
        /*003a*/ 	.short	(.L_19 - .L_18)
.L_18:
        /*003c*/ 	.word	0x00000000
        /*0040*/ 	.short	0x0003
        /*0042*/ 	.short	0x0018
        /*0044*/ 	.byte	0x00, 0xf4, 0x21, 0x00


	//----- nvinfo : EIATTR_KPARAM_INFO
	.align		4
.L_19:
        /*0048*/ 	.byte	0x04, 0x17
        /*004a*/ 	.short	(.L_21 - .L_20)
.L_20:
        /*004c*/ 	.word	0x00000000
        /*0050*/ 	.short	0x0002
        /*0052*/ 	.short	0x0010
        /*0054*/ 	.byte	0x00, 0xf4, 0x21, 0x00


	//----- nvinfo : EIATTR_KPARAM_INFO
	.align		4
.L_21:
        /*0058*/ 	.byte	0x04, 0x17
        /*005a*/ 	.short	(.L_23 - .L_22)
.L_22:
        /*005c*/ 	.word	0x00000000
        /*0060*/ 	.short	0x0001
        /*0062*/ 	.short	0x0008
        /*0064*/ 	.byte	0x00, 0xf4, 0x21, 0x00


	//----- nvinfo : EIATTR_KPARAM_INFO
	.align		4
.L_23:
        /*0068*/ 	.byte	0x04, 0x17
        /*006a*/ 	.short	(.L_25 - .L_24)
.L_24:
        /*006c*/ 	.word	0x00000000
        /*0070*/ 	.short	0x0000
        /*0072*/ 	.short	0x0000
        /*0074*/ 	.byte	0x00, 0xf4, 0x21, 0x00


	//----- nvinfo : EIATTR_SPARSE_MMA_MASK
	.align		4
.L_25:
        /*0078*/ 	.byte	0x03, 0x50
        /*007a*/ 	.short	0x0000


	//----- nvinfo : EIATTR_MAXREG_COUNT
	.align		4
        /*007c*/ 	.byte	0x03, 0x1b
        /*007e*/ 	.short	0x00ff


	//----- nvinfo : EIATTR_EXIT_INSTR_OFFSETS
	.align		4
        /*0080*/ 	.byte	0x04, 0x1c
        /*0082*/ 	.short	(.L_27 - .L_26)


	//   ....[0]....
.L_26:
        /*0084*/ 	.word	0x000002d0


	//   ....[1]....
        /*0088*/ 	.word	0x000002f0


	//----- nvinfo : EIATTR_REQNTID
	.align		4
.L_27:
        /*008c*/ 	.byte	0x04, 0x10
        /*008e*/ 	.short	(.L_29 - .L_28)
.L_28:
        /*0090*/ 	.word	0x00000080
        /*0094*/ 	.word	0x00000001
        /*0098*/ 	.word	0x00000001


	//----- nvinfo : EIATTR_CBANK_PARAM_SIZE
	.align		4
.L_29:
        /*009c*/ 	.byte	0x03, 0x19
        /*009e*/ 	.short	0x0034


	//----- nvinfo : EIATTR_PARAM_CBANK
	.align		4
        /*00a0*/ 	.byte	0x04, 0x0a
        /*00a2*/ 	.short	(.L_31 - .L_30)
	.align		4
.L_30:
        /*00a4*/ 	.word	index@(.nv.constant0.triton_poi_fused__native_batch_norm_legit_no_training_20)
        /*00a8*/ 	.short	0x0210
        /*00aa*/ 	.short	0x0034


	//----- nvinfo : EIATTR_SW_WAR
	.align		4
.L_31:
        /*00ac*/ 	.byte	0x04, 0x36
        /*00ae*/ 	.short	(.L_33 - .L_32)
.L_32:
        /*00b0*/ 	.word	0x00000008
.L_33:


//--------------------- .nv.callgraph             --------------------------
	.section	.nv.callgraph,"",@"SHT_CUDA_CALLGRAPH"
	.align	4
	.sectionentsize	8
	.align		4
        /*0000*/ 	.word	0x00000000
	.align		4
        /*0004*/ 	.word	0xffffffff
	.align		4
        /*0008*/ 	.word	0x00000000
	.align		4
        /*000c*/ 	.word	0xfffffffe
	.align		4
        /*0010*/ 	.word	0x00000000
	.align		4
        /*0014*/ 	.word	0xfffffffd
	.align		4
        /*0018*/ 	.word	0x00000000
	.align		4
        /*001c*/ 	.word	0xfffffffc


//--------------------- .nv.constant4             --------------------------
	.section	.nv.constant4,"a",@progbits
	.align	8
	.align		8
.nv.constant4:
        /*0000*/ 	.dword	_$_str
	.align		8
        /*0008*/ 	.dword	_$_str_$_2


//--------------------- .text.triton_poi_fused__native_batch_norm_legit_no_training_20 --------------------------
	.section	.text.triton_poi_fused__native_batch_norm_legit_no_training_20,"ax",@progbits
	.align	128
        .global         triton_poi_fused__native_batch_norm_legit_no_training_20
        .type           triton_poi_fused__native_batch_norm_legit_no_training_20,@function
        .size           triton_poi_fused__native_batch_norm_legit_no_training_20,(.L_x_1 - triton_poi_fused__native_batch_norm_legit_no_training_20)
        .other          triton_poi_fused__native_batch_norm_legit_no_training_20,@"STO_CUDA_ENTRY STV_DEFAULT"
triton_poi_fused__native_batch_norm_legit_no_training_20:
.text.triton_poi_fused__native_batch_norm_legit_no_training_20:
[----:B------:R-:W0:Y:S01]  /*0000*/  LDC R1, c[0x0][0x28] ;  /* 0x00000a00ff017b82 */ /* 0x000e220000000800 */
[----:B------:R-:W1:Y:S07]  /*0010*/  S2R R0, SR_TID.X ;  /* 0x0000000000007919 */ /* 0x000e6e0000002100 */
[----:B------:R-:W2:Y:S01]  /*0020*/  LDC.64 R8, c[0x0][0x220] ;  /* 0x00008800ff087b82 */ /* 0x000ea20000000a00 */
[----:B------:R-:W-:Y:S01]  /*0030*/  HFMA2.MMA R14, -RZ, RZ, 0, 0 ;  /* 0x00000000ff0e7435 */ /* 0x000fe200000001ff */
[----:B------:R-:W-:Y:S01]  /*0040*/  ULDC.64 UR4, c[0x0][0x208] ;  /* 0x0000820000047ab9 */ /* 0x000fe20000000a00 */
[----:B------:R-:W3:Y:S05]  /*0050*/  S2R R3, SR_CTAID.X ;  /* 0x0000000000037919 */ /* 0x000eea0000002500 */
[----:B------:R-:W4:Y:S08]  /*0060*/  LDC.64 R4, c[0x0][0x210] ;  /* 0x00008400ff047b82 */ /* 0x000f300000000a00 */
[----:B------:R-:W5:Y:S08]  /*0070*/  LDC.64 R6, c[0x0][0x218] ;  /* 0x00008600ff067b82 */ /* 0x000f700000000a00 */
[----:B------:R-:W5:Y:S01]  /*0080*/  LDC.64 R10, c[0x0][0x228] ;  /* 0x00008a00ff0a7b82 */ /* 0x000f620000000a00 */
[----:B-1----:R-:W-:-:S07]  /*0090*/  LOP3.LUT R0, R0, 0x7f, RZ, 0xc0, !PT ;  /* 0x0000007f00007812 */ /* 0x002fce00078ec0ff */
[----:B------:R-:W1:Y:S01]  /*00a0*/  LDC.64 R12, c[0x0][0x230] ;  /* 0x00008c00ff0c7b82 */ /* 0x000e620000000a00 */
[----:B---3--:R-:W-:-:S04]  /*00b0*/  LEA R0, R3, R0, 0x7 ;  /* 0x0000000003007211 */ /* 0x008fc800078e38ff */
[C---:B------:R-:W-:Y:S01]  /*00c0*/  ISETP.GE.AND P2, PT, R0.reuse, 0xa00, PT ;  /* 0x00000a000000780c */ /* 0x040fe20003f46270 */
[----:B------:R-:W-:-:S05]  /*00d0*/  IMAD.HI R2, R0, 0x66666667, RZ ;  /* 0x6666666700027827 */ /* 0x000fca00078e02ff */
[----:B------:R-:W-:-:S04]  /*00e0*/  SHF.R.U32.HI R3, RZ, 0x1f, R2 ;  /* 0x0000001fff037819 */ /* 0x000fc80000011602 */
[----:B------:R-:W-:-:S05]  /*00f0*/  LEA.HI.SX32 R3, R2, R3, 0x1c ;  /* 0x0000000302037211 */ /* 0x000fca00078fe2ff */
[----:B------:R-:W-:-:S04]  /*0100*/  IMAD R15, R3, -0x28, R0 ;  /* 0xffffffd8030f7824 */ /* 0x000fc800078e0200 */
[----:B--2---:R-:W-:-:S05]  /*0110*/  IMAD.WIDE R8, R15, 0x4, R8 ;  /* 0x000000040f087825 */ /* 0x004fca00078e0208 */
[----:B------:R2:W3:Y:S01]  /*0120*/  @!P2 LDG.E.EL R14, desc[UR4][R8.64] ;  /* 0x00000004080ea981 */ /* 0x0004e2000c2e1900 */
[----:B------:R-:W-:Y:S01]  /*0130*/  CS2R R2, SRZ ;  /* 0x0000000000027805 */ /* 0x000fe2000001ff00 */
[----:B----4-:R-:W-:-:S04]  /*0140*/  IMAD.WIDE R4, R0, 0x4, R4 ;  /* 0x0000000400047825 */ /* 0x010fc800078e0204 */
[C---:B-----5:R-:W-:Y:S01]  /*0150*/  IMAD.WIDE R6, R15.reuse, 0x4, R6 ;  /* 0x000000040f067825 */ /* 0x060fe200078e0206 */
[----:B------:R4:W5:Y:S03]  /*0160*/  @!P2 LDG.E R2, desc[UR4][R4.64] ;  /* 0x000000040402a981 */ /* 0x000966000c1e1900 */
[C---:B0-2---:R-:W-:Y:S01]  /*0170*/  IMAD.WIDE R8, R15.reuse, 0x4, R10 ;  /* 0x000000040f087825 */ /* 0x045fe200078e020a */
[----:B------:R0:W5:Y:S03]  /*0180*/  @!P2 LDG.E.EL R3, desc[UR4][R6.64] ;  /* 0x000000040603a981 */ /* 0x000166000c2e1900 */
[----:B-1----:R-:W-:Y:S01]  /*0190*/  IMAD.WIDE R10, R15, 0x4, R12 ;  /* 0x000000040f0a7825 */ /* 0x002fe200078e020c */
[----:B------:R-:W-:Y:S01]  /*01a0*/  CS2R R12, SRZ ;  /* 0x00000000000c7805 */ /* 0x000fe2000001ff00 */
[----:B----4-:R-:W1:Y:S05]  /*01b0*/  LDC.64 R4, c[0x0][0x238] ;  /* 0x00008e00ff047b82 */ /* 0x010e6a0000000a00 */
[----:B------:R-:W2:Y:S04]  /*01c0*/  @!P2 LDG.E.EL R12, desc[UR4][R8.64] ;  /* 0x00000004080ca981 */ /* 0x000ea8000c2e1900 */
[----:B------:R-:W2:Y:S01]  /*01d0*/  @!P2 LDG.E.EL R13, desc[UR4][R10.64] ;  /* 0x000000040a0da981 */ /* 0x000ea2000c2e1900 */
[----:B0-----:R-:W-:Y:S01]  /*01e0*/  MOV R6, 0x3e800000 ;  /* 0x3e80000000067802 */ /* 0x001fe20000000f00 */
[----:B---3--:R-:W-:-:S04]  /*01f0*/  FADD R14, R14, 9.9999997473787516356e-06 ;  /* 0x3727c5ac0e0e7421 */ /* 0x008fc80000000000 */
[----:B------:R-:W0:Y:S01]  /*0200*/  MUFU.SQRT R15, R14 ;  /* 0x0000000e000f7308 */ /* 0x000e220000002000 */
[----:B-----5:R-:W-:Y:S01]  /*0210*/  FADD R2, -R3, R2 ;  /* 0x0000000203027221 */ /* 0x020fe20000000100 */
[C---:B0-----:R-:W-:Y:S02]  /*0220*/  FSETP.GT.AND P0, PT, R15.reuse, 8.50705917302346158658e+37, PT ;  /* 0x7e8000000f00780b */ /* 0x041fe40003f04000 */
[----:B------:R-:W-:Y:S02]  /*0230*/  FSETP.GEU.AND P1, PT, R15, 1.175494350822287508e-38, PT ;  /* 0x008000000f00780b */ /* 0x000fe40003f2e000 */
[----:B------:R-:W-:-:S09]  /*0240*/  FSEL R6, R6, 1, P0 ;  /* 0x3f80000006067808 */ /* 0x000fd20000000000 */
[----:B------:R-:W-:Y:S02]  /*0250*/  @P0 FMUL R15, R15, 0.25 ;  /* 0x3e8000000f0f0820 */ /* 0x000fe40000400000 */
[----:B------:R-:W-:Y:S02]  /*0260*/  @!P1 FMUL R6, R6, 16777216 ;  /* 0x4b80000006069820 */ /* 0x000fe40000400000 */
[----:B------:R-:W-:-:S06]  /*0270*/  @!P1 FMUL R15, R15, 16777216 ;  /* 0x4b8000000f0f9820 */ /* 0x000fcc0000400000 */
[----:B------:R-:W0:Y:S02]  /*0280*/  MUFU.RCP R15, R15 ;  /* 0x0000000f000f7308 */ /* 0x000e240000001000 */
[----:B0-----:R-:W-:-:S04]  /*0290*/  FMUL R3, R15, R6 ;  /* 0x000000060f037220 */ /* 0x001fc80000400000 */
[----:B------:R-:W-:Y:S01]  /*02a0*/  FMUL R6, R2, R3 ;  /* 0x0000000302067220 */ /* 0x000fe20000400000 */
[----:B-1----:R-:W-:-:S04]  /*02b0*/  IMAD.WIDE R2, R0, 0x4, R4 ;  /* 0x0000000400027825 */ /* 0x002fc800078e0204 */
[----:B--2---:R-:W-:Y:S01]  /*02c0*/  FFMA R13, R6, R12, R13 ;  /* 0x0000000c060d7223 */ /* 0x004fe2000000000d */
[----:B------:R-:W-:Y:S06]  /*02d0*/  @P2 EXIT ;  /* 0x000000000000294d */ /* 0x000fec0003800000 */
[----:B------:R-:W-:Y:S01]  /*02e0*/  STG.E desc[UR4][R2.64], R13 ;  /* 0x0000000d02007986 */ /* 0x000fe2000c101904 */
[----:B------:R-:W-:Y:S05]  /*02f0*/  EXIT ;  /* 0x000000000000794d */ /* 0x000fea0003800000 */
.L_x_0:
[----:B------:R-:W-:-:S00]  /*0300*/  BRA `(.L_x_0) ;  /* 0xfffffffc00fc7947 */ /* 0x000fc0000383ffff */
[----:B------:R-:W-:-:S00]  /*0310*/  NOP ;  /* 0x0000000000007918 */ /* 0x000fc00000000000 */
        /* <DEDUP_REMOVED lines=14> */
.L_x_1:


//--------------------- .nv.global.init           --------------------------
	.section	.nv.global.init,"aw",@progbits
.nv.global.init:
	.type		_$_str,@object
	.size		_$_str,(_$_str_$_2 - _$_str)
_$_str:
        /*0000*/ 	.byte	0x5f, 0x5f, 0x43, 0x55, 0x44, 0x41, 0x5f, 0x46, 0x54, 0x5a, 0x00
	.type		_$_str_$_2,@object
	.size		_$_str_$_2,(.L_1 - _$_str_$_2)
_$_str_$_2:
        /*000b*/ 	.byte	0x5f, 0x5f, 0x43, 0x55, 0x44, 0x41, 0x5f, 0x50, 0x52, 0x45, 0x43, 0x5f, 0x53, 0x51, 0x52, 0x54
        /*001b*/ 	.byte	0x00
.L_1:


//--------------------- .nv.constant0.triton_poi_fused__native_batch_norm_legit_no_training_20 --------------------------
	.section	.nv.constant0.triton_poi_fused__native_batch_norm_legit_no_training_20,"a",@progbits
	.sectionflags	@""
	.align	4
.nv.constant0.triton_poi_fused__native_batch_norm_legit_no_training_20:
	.zero		580
